//
// Generated by NVIDIA NVVM Compiler
//
// Compiler Build ID: CL-36424714
// Cuda compilation tools, release 13.0, V13.0.88
// Based on NVVM 20.0.0
//

.version 9.0
.target sm_100
.address_size 64

	// .globl	_Z20vector_odd_even_sortPiii

.visible .entry _Z20vector_odd_even_sortPiii(
	.param .u64 .ptr .align 1 _Z20vector_odd_even_sortPiii_param_0,
	.param .u32 _Z20vector_odd_even_sortPiii_param_1,
	.param .u32 _Z20vector_odd_even_sortPiii_param_2
)
{
	.reg .pred 	%p<11>;
	.reg .b32 	%r<45>;
	.reg .b64 	%rd<9>;

	ld.param.u64 	%rd6, [_Z20vector_odd_even_sortPiii_param_0];
	ld.param.u32 	%r24, [_Z20vector_odd_even_sortPiii_param_1];
	ld.param.u32 	%r25, [_Z20vector_odd_even_sortPiii_param_2];
	cvta.to.global.u64 	%rd1, %rd6;
	mov.u32 	%r26, %ctaid.x;
	mov.u32 	%r27, %ntid.x;
	mov.u32 	%r28, %tid.x;
	mad.lo.s32 	%r29, %r26, %r27, %r28;
	shl.b32 	%r1, %r29, 1;
	shr.u32 	%r30, %r25, 31;
	add.s32 	%r31, %r25, %r30;
	and.b32  	%r32, %r31, -2;
	sub.s32 	%r2, %r25, %r32;
	add.s32 	%r43, %r2, %r1;
	add.s32 	%r4, %r24, -1;
	setp.ge.s32 	%p1, %r43, %r4;
	@%p1 bra 	$L__BB0_17;
	add.s32 	%r33, %r43, 32768;
	max.s32 	%r34, %r33, %r4;
	not.b32 	%r35, %r2;
	add.s32 	%r36, %r34, %r35;
	sub.s32 	%r5, %r36, %r1;
	and.b32  	%r37, %r5, 98304;
	setp.eq.s32 	%p2, %r37, 98304;
	@%p2 bra 	$L__BB0_6;
	add.s64 	%rd2, %rd1, 4;
	shr.u32 	%r38, %r5, 15;
	add.s32 	%r39, %r38, 1;
	and.b32  	%r40, %r39, 3;
	neg.s32 	%r41, %r40;
$L__BB0_3:
	.pragma "nounroll";
	mul.wide.s32 	%rd7, %r43, 4;
	add.s64 	%rd3, %rd2, %rd7;
	ld.global.u32 	%r9, [%rd3+-4];
	ld.global.u32 	%r10, [%rd3];
	setp.le.s32 	%p3, %r9, %r10;
	@%p3 bra 	$L__BB0_5;
	st.global.u32 	[%rd3+-4], %r10;
	st.global.u32 	[%rd3], %r9;
$L__BB0_5:
	add.s32 	%r43, %r43, 32768;
	add.s32 	%r41, %r41, 1;
	setp.ne.s32 	%p4, %r41, 0;
	@%p4 bra 	$L__BB0_3;
$L__BB0_6:
	setp.lt.u32 	%p5, %r5, 98304;
	@%p5 bra 	$L__BB0_17;
	add.s64 	%rd4, %rd1, 262144;
$L__BB0_8:
	mul.wide.s32 	%rd8, %r43, 4;
	add.s64 	%rd5, %rd4, %rd8;
	ld.global.u32 	%r15, [%rd5+-262144];
	ld.global.u32 	%r16, [%rd5+-262140];
	setp.le.s32 	%p6, %r15, %r16;
	@%p6 bra 	$L__BB0_10;
	st.global.u32 	[%rd5+-262144], %r16;
	st.global.u32 	[%rd5+-262140], %r15;
$L__BB0_10:
	ld.global.u32 	%r17, [%rd5+-131072];
	ld.global.u32 	%r18, [%rd5+-131068];
	setp.le.s32 	%p7, %r17, %r18;
	@%p7 bra 	$L__BB0_12;
	st.global.u32 	[%rd5+-131072], %r18;
	st.global.u32 	[%rd5+-131068], %r17;
$L__BB0_12:
	ld.global.u32 	%r19, [%rd5];
	ld.global.u32 	%r20, [%rd5+4];
	setp.le.s32 	%p8, %r19, %r20;
	@%p8 bra 	$L__BB0_14;
	st.global.u32 	[%rd5], %r20;
	st.global.u32 	[%rd5+4], %r19;
$L__BB0_14:
	ld.global.u32 	%r21, [%rd5+131072];
	ld.global.u32 	%r22, [%rd5+131076];
	setp.le.s32 	%p9, %r21, %r22;
	@%p9 bra 	$L__BB0_16;
	st.global.u32 	[%rd5+131072], %r22;
	st.global.u32 	[%rd5+131076], %r21;
$L__BB0_16:
	add.s32 	%r43, %r43, 131072;
	setp.lt.s32 	%p10, %r43, %r4;
	@%p10 bra 	$L__BB0_8;
$L__BB0_17:
	ret;

}


// ===== COMPILED SASS (sm_100) =====

	.target	sm_100

	.elftype	@"ET_EXEC"


//--------------------- .note.nv.tkinfo           --------------------------
	.section	.note.nv.tkinfo,"",@"SHT_NOTE"
	.sectionflags	@"SHF_NOTE_NV_TKINFO"
	.tkinfo
        /*0018*/ 	.word	0x00000002
        /*0030*/ 	.string	""
        /*0030*/ 	.string	"ptxas"
        /*0030*/ 	.string	"Cuda compilation tools, release 13.0, V13.0.88"
        /*0030*/ 	.string	"Build cuda_13.0.r13.0/compiler.36424714_0"
        /*0030*/ 	.string	"-arch sm_100 -m 64 "



//--------------------- .note.nv.cuinfo           --------------------------
	.section	.note.nv.cuinfo,"",@"SHT_NOTE"
	.sectionflags	@"SHF_NOTE_NV_CUINFO"
        /*0018*/ 	.short	0x0002
        /*001a*/ 	.short	0x0064
        /*001c*/ 	.short	0x0082
	.zero		2


//--------------------- .nv.info                  --------------------------
	.section	.nv.info,"",@"SHT_CUDA_INFO"
	.align	4


	//----- nvinfo : EIATTR_REGCOUNT
	.align		4
        /*0000*/ 	.byte	0x04, 0x2f
        /*0002*/ 	.short	(.L_1 - .L_0)
	.align		4
.L_0:
        /*0004*/ 	.word	index@(_Z20vector_odd_even_sortPiii)
        /*0008*/ 	.word	0x00000010


	//----- nvinfo : EIATTR_FRAME_SIZE
	.align		4
.L_1:
        /*000c*/ 	.byte	0x04, 0x11
        /*000e*/ 	.short	(.L_3 - .L_2)
	.align		4
.L_2:
        /*0010*/ 	.word	index@(_Z20vector_odd_even_sortPiii)
        /*0014*/ 	.word	0x00000000


	//----- nvinfo : EIATTR_MIN_STACK_SIZE
	.align		4
.L_3:
        /*0018*/ 	.byte	0x04, 0x12
        /*001a*/ 	.short	(.L_5 - .L_4)
	.align		4
.L_4:
        /*001c*/ 	.word	index@(_Z20vector_odd_even_sortPiii)
        /*0020*/ 	.word	0x00000000
.L_5:


//--------------------- .nv.compat                --------------------------
	.section	.nv.compat,"",@"SHT_CUDA_COMPAT_INFO"
	.align	4
        /*0000*/ 	.byte	0x02, 0x09, 0x00, 0x00, 0x02, 0x02, 0x01, 0x00, 0x02, 0x05, 0x05, 0x00, 0x03, 0x07, 0x01, 0x01
        /*0010*/ 	.byte	0x02, 0x03, 0x00, 0x00, 0x02, 0x06, 0x01, 0x00, 0x04, 0x0b, 0x08, 0x00, 0x09, 0x00, 0x00, 0x00
        /*0020*/ 	.byte	0x00, 0x00, 0x00, 0x00


//--------------------- .nv.info._Z20vector_odd_even_sortPiii --------------------------
	.section	.nv.info._Z20vector_odd_even_sortPiii,"",@"SHT_CUDA_INFO"
	.sectionflags	@""
	.align	4


	//----- nvinfo : EIATTR_CUDA_API_VERSION
	.align		4
        /*0000*/ 	.byte	0x04, 0x37
        /*0002*/ 	.short	(.L_7 - .L_6)
.L_6:
        /*0004*/ 	.word	0x00000082


	//----- nvinfo : EIATTR_KPARAM_INFO
	.align		4
.L_7:
        /*0008*/ 	.byte	0x04, 0x17
        /*000a*/ 	.short	(.L_9 - .L_8)
.L_8:
        /*000c*/ 	.word	0x00000000
        /*0010*/ 	.short	0x0002
        /*0012*/ 	.short	0x000c
        /*0014*/ 	.byte	0x00, 0xf0, 0x11, 0x00


	//----- nvinfo : EIATTR_KPARAM_INFO
	.align		4
.L_9:
        /*0018*/ 	.byte	0x04, 0x17
        /*001a*/ 	.short	(.L_11 - .L_10)
.L_10:
        /*001c*/ 	.word	0x00000000
        /*0020*/ 	.short	0x0001
        /*0022*/ 	.short	0x0008
        /*0024*/ 	.byte	0x00, 0xf0, 0x11, 0x00


	//----- nvinfo : EIATTR_KPARAM_INFO
	.align		4
.L_11:
        /*0028*/ 	.byte	0x04, 0x17
        /*002a*/ 	.short	(.L_13 - .L_12)
.L_12:
        /*002c*/ 	.word	0x00000000
        /*0030*/ 	.short	0x0000
        /*0032*/ 	.short	0x0000
        /*0034*/ 	.byte	0x00, 0xf5, 0x21, 0x00


	//----- nvinfo : EIATTR_SPARSE_MMA_MASK
	.align		4
.L_13:
        /*0038*/ 	.byte	0x03, 0x50
        /*003a*/ 	.short	0x0000


	//----- nvinfo : EIATTR_MAXREG_COUNT
	.align		4
        /*003c*/ 	.byte	0x03, 0x1b
        /*003e*/ 	.short	0x00ff


	//----- nvinfo : EIATTR_MERCURY_ISA_VERSION
	.align		4
        /*0040*/ 	.byte	0x03, 0x5f
        /*0042*/ 	.short	0x0101


	//----- nvinfo : EIATTR_VRC_CTA_INIT_COUNT
	.align		4
        /*0044*/ 	.byte	0x02, 0x4a
	.zero		1
	.zero		1


	//----- nvinfo : EIATTR_EXIT_INSTR_OFFSETS
	.align		4
        /*0048*/ 	.byte	0x04, 0x1c
        /*004a*/ 	.short	(.L_15 - .L_14)


	//   ....[0]....
.L_14:
        /*004c*/ 	.word	0x000000c0


	//   ....[1]....
        /*0050*/ 	.word	0x000002c0


	//   ....[2]....
        /*0054*/ 	.word	0x000004a0


	//----- nvinfo : EIATTR_CRS_STACK_SIZE
	.align		4
.L_15:
        /*0058*/ 	.byte	0x04, 0x1e
        /*005a*/ 	.short	(.L_17 - .L_16)
.L_16:
        /*005c*/ 	.word	0x00000000


	//----- nvinfo : EIATTR_CBANK_PARAM_SIZE
	.align		4
.L_17:
        /*0060*/ 	.byte	0x03, 0x19
        /*0062*/ 	.short	0x0010


	//----- nvinfo : EIATTR_PARAM_CBANK
	.align		4
        /*0064*/ 	.byte	0x04, 0x0a
        /*0066*/ 	.short	(.L_19 - .L_18)
	.align		4
.L_18:
        /*0068*/ 	.word	index@(.nv.constant0._Z20vector_odd_even_sortPiii)
        /*006c*/ 	.short	0x0380
        /*006e*/ 	.short	0x0010


	//----- nvinfo : EIATTR_SW_WAR
	.align		4
.L_19:
        /*0070*/ 	.byte	0x04, 0x36
        /*0072*/ 	.short	(.L_21 - .L_20)
.L_20:
        /*0074*/ 	.word	0x00000008
.L_21:


//--------------------- .nv.callgraph             --------------------------
	.section	.nv.callgraph,"",@"SHT_CUDA_CALLGRAPH"
	.align	4
	.sectionentsize	8
	.align		4
        /*0000*/ 	.word	0x00000000
	.align		4
        /*0004*/ 	.word	0xffffffff
	.align		4
        /*0008*/ 	.word	0x00000000
	.align		4
        /*000c*/ 	.word	0xfffffffe
	.align		4
        /*0010*/ 	.word	0x00000000
	.align		4
        /*0014*/ 	.word	0xfffffffd
	.align		4
        /*0018*/ 	.word	0x00000000
	.align		4
        /*001c*/ 	.word	0xfffffffc


//--------------------- .text._Z20vector_odd_even_sortPiii --------------------------
	.section	.text._Z20vector_odd_even_sortPiii,"ax",@progbits
	.align	128
        .global         _Z20vector_odd_even_sortPiii
        .type           _Z20vector_odd_even_sortPiii,@function
        .size           _Z20vector_odd_even_sortPiii,(.L_x_5 - _Z20vector_odd_even_sortPiii)
        .other          _Z20vector_odd_even_sortPiii,@"STO_CUDA_ENTRY STV_DEFAULT"
_Z20vector_odd_even_sortPiii:
.text._Z20vector_odd_even_sortPiii:
[----:B------:R-:W-:Y:S08]  /*0000*/  LDC R1, c[0x0][0x37c] ;  /* 0x0000df00ff017b82 */ /* 0x000ff00000000800 */
[----:B------:R-:W0:Y:S01]  /*0010*/  LDC.64 R4, c[0x0][0x388] ;  /* 0x0000e200ff047b82 */ /* 0x000e220000000a00 */
[----:B------:R-:W1:Y:S07]  /*0020*/  S2R R3, SR_TID.X ;  /* 0x0000000000037919 */ /* 0x000e6e0000002100 */
[----:B------:R-:W1:Y:S08]  /*0030*/  S2UR UR4, SR_CTAID.X ;  /* 0x00000000000479c3 */ /* 0x000e700000002500 */
[----:B------:R-:W1:Y:S01]  /*0040*/  LDC R2, c[0x0][0x360] ;  /* 0x0000d800ff027b82 */ /* 0x000e620000000800 */
[----:B0-----:R-:W-:-:S04]  /*0050*/  LEA.HI R0, R5, R5, RZ, 0x1 ;  /* 0x0000000505007211 */ /* 0x001fc800078f08ff */
[----:B------:R-:W-:-:S05]  /*0060*/  LOP3.LUT R0, R0, 0xfffffffe, RZ, 0xc0, !PT ;  /* 0xfffffffe00007812 */ /* 0x000fca00078ec0ff */
[----:B------:R-:W-:Y:S02]  /*0070*/  IMAD.IADD R5, R5, 0x1, -R0 ;  /* 0x0000000105057824 */ /* 0x000fe400078e0a00 */
[----:B------:R-:W-:Y:S02]  /*0080*/  VIADD R0, R4, 0xffffffff ;  /* 0xffffffff04007836 */ /* 0x000fe40000000000 */
[----:B-1----:R-:W-:-:S04]  /*0090*/  IMAD R2, R2, UR4, R3 ;  /* 0x0000000402027c24 */ /* 0x002fc8000f8e0203 */
[----:B------:R-:W-:-:S05]  /*00a0*/  IMAD R3, R2, 0x2, R5 ;  /* 0x0000000202037824 */ /* 0x000fca00078e0205 */
[----:B------:R-:W-:-:S13]  /*00b0*/  ISETP.GE.AND P0, PT, R3, R0, PT ;  /* 0x000000000300720c */ /* 0x000fda0003f06270 */
[----:B------:R-:W-:Y:S05]  /*00c0*/  @P0 EXIT ;  /* 0x000000000000094d */ /* 0x000fea0003800000 */
[----:B------:R-:W-:Y:S01]  /*00d0*/  LOP3.LUT R5, RZ, R5, RZ, 0x33, !PT ;  /* 0x00000005ff057212 */ /* 0x000fe200078e33ff */
[----:B------:R-:W0:Y:S01]  /*00e0*/  LDC.64 R8, c[0x0][0x380] ;  /* 0x0000e000ff087b82 */ /* 0x000e220000000a00 */
[----:B------:R-:W-:Y:S01]  /*00f0*/  VIADDMNMX R4, R3, 0x8000, R0, !PT ;  /* 0x0000800003047846 */ /* 0x000fe20007800100 */
[----:B------:R-:W1:Y:S01]  /*0100*/  LDCU.64 UR6, c[0x0][0x358] ;  /* 0x00006b00ff0677ac */ /* 0x000e620008000a00 */
[----:B------:R-:W-:Y:S03]  /*0110*/  BSSY.RECONVERGENT B0, `(.L_x_0) ;  /* 0x000001a000007945 */ /* 0x000fe60003800200 */
[----:B------:R-:W-:-:S04]  /*0120*/  IMAD.IADD R5, R4, 0x1, R5 ;  /* 0x0000000104057824 */ /* 0x000fc800078e0205 */
[----:B------:R-:W-:Y:S02]  /*0130*/  IMAD R2, R2, -0x2, R5 ;  /* 0xfffffffe02027824 */ /* 0x000fe400078e0205 */
[----:B------:R-:W-:-:S03]  /*0140*/  HFMA2 R5, -RZ, RZ, 0, 0 ;  /* 0x00000000ff057431 */ /* 0x000fc600000001ff */
[C---:B------:R-:W-:Y:S02]  /*0150*/  LOP3.LUT R4, R2.reuse, 0x18000, RZ, 0xc0, !PT ;  /* 0x0001800002047812 */ /* 0x040fe400078ec0ff */
[----:B------:R-:W-:Y:S02]  /*0160*/  ISETP.GE.U32.AND P1, PT, R2, 0x18000, PT ;  /* 0x000180000200780c */ /* 0x000fe40003f26070 */
[----:B------:R-:W-:Y:S01]  /*0170*/  ISETP.NE.AND P0, PT, R4, 0x18000, PT ;  /* 0x000180000400780c */ /* 0x000fe20003f05270 */
[----:B------:R-:W-:-:S04]  /*0180*/  IMAD.MOV.U32 R4, RZ, RZ, 0x4 ;  /* 0x00000004ff047424 */ /* 0x000fc800078e00ff */
[----:B0-----:R-:W-:-:S08]  /*0190*/  IMAD.WIDE.U32 R4, R8, 0x1, R4 ;  /* 0x0000000108047825 */ /* 0x001fd000078e0004 */
[----:B-1----:R-:W-:Y:S05]  /*01a0*/  @!P0 BRA `(.L_x_1) ;  /* 0x0000000000408947 */ /* 0x002fea0003800000 */
[----:B------:R-:W-:Y:S01]  /*01b0*/  LEA.HI R2, R2, 0x1, RZ, 0x11 ;  /* 0x0000000102027811 */ /* 0x000fe200078f88ff */
[----:B------:R-:W-:-:S03]  /*01c0*/  IMAD.IADD R9, R5, 0x1, R9 ;  /* 0x0000000105097824 */ /* 0x000fc600078e0209 */
[----:B------:R-:W-:-:S05]  /*01d0*/  LOP3.LUT R2, R2, 0x3, RZ, 0xc0, !PT ;  /* 0x0000000302027812 */ /* 0x000fca00078ec0ff */
[----:B------:R-:W-:-:S07]  /*01e0*/  IMAD.MOV R2, RZ, RZ, -R2 ;  /* 0x000000ffff027224 */ /* 0x000fce00078e0a02 */
.L_x_2:
[----:B------:R-:W-:Y:S01]  /*01f0*/  MOV R7, R9 ;  /* 0x0000000900077202 */ /* 0x000fe20000000f00 */
[----:B------:R-:W-:-:S04]  /*0200*/  IMAD.MOV.U32 R6, RZ, RZ, R4 ;  /* 0x000000ffff067224 */ /* 0x000fc800078e0004 */
[----:B------:R-:W-:-:S05]  /*0210*/  IMAD.WIDE R6, R3, 0x4, R6 ;  /* 0x0000000403067825 */ /* 0x000fca00078e0206 */
[----:B------:R-:W2:Y:S04]  /*0220*/  LDG.E R11, desc[UR6][R6.64+-0x4] ;  /* 0xfffffc06060b7981 */ /* 0x000ea8000c1e1900 */
[----:B------:R-:W2:Y:S01]  /*0230*/  LDG.E R8, desc[UR6][R6.64] ;  /* 0x0000000606087981 */ /* 0x000ea2000c1e1900 */
[----:B------:R-:W-:Y:S02]  /*0240*/  VIADD R2, R2, 0x1 ;  /* 0x0000000102027836 */ /* 0x000fe40000000000 */
[----:B------:R-:W-:Y:S01]  /*0250*/  VIADD R3, R3, 0x8000 ;  /* 0x0000800003037836 */ /* 0x000fe20000000000 */
[----:B--2---:R-:W-:-:S13]  /*0260*/  ISETP.GT.AND P0, PT, R11, R8, PT ;  /* 0x000000080b00720c */ /* 0x004fda0003f04270 */
[----:B------:R0:W-:Y:S04]  /*0270*/  @P0 STG.E desc[UR6][R6.64+-0x4], R8 ;  /* 0xfffffc0806000986 */ /* 0x0001e8000c101906 */
[----:B------:R0:W-:Y:S01]  /*0280*/  @P0 STG.E desc[UR6][R6.64], R11 ;  /* 0x0000000b06000986 */ /* 0x0001e2000c101906 */
[----:B------:R-:W-:-:S13]  /*0290*/  ISETP.NE.AND P0, PT, R2, RZ, PT ;  /* 0x000000ff0200720c */ /* 0x000fda0003f05270 */
[----:B0-----:R-:W-:Y:S05]  /*02a0*/  @P0 BRA `(.L_x_2) ;  /* 0xfffffffc00d00947 */ /* 0x001fea000383ffff */
.L_x_1:
[----:B------:R-:W-:Y:S05]  /*02b0*/  BSYNC.RECONVERGENT B0 ;  /* 0x0000000000007941 */ /* 0x000fea0003800200 */
.L_x_0:
[----:B------:R-:W-:Y:S05]  /*02c0*/  @!P1 EXIT ;  /* 0x000000000000994d */ /* 0x000fea0003800000 */
[----:B------:R-:W0:Y:S02]  /*02d0*/  LDCU.64 UR4, c[0x0][0x380] ;  /* 0x00007000ff0477ac */ /* 0x000e240008000a00 */
[----:B0-----:R-:W-:-:S04]  /*02e0*/  UIADD3 UR4, UP0, UPT, UR4, 0x40000, URZ ;  /* 0x0004000004047890 */ /* 0x001fc8000ff1e0ff */
[----:B------:R-:W-:-:S12]  /*02f0*/  UIADD3.X UR5, UPT, UPT, URZ, UR5, URZ, UP0, !UPT ;  /* 0x00000005ff057290 */ /* 0x000fd800087fe4ff */
.L_x_3:
[----:B------:R-:W-:Y:S01]  /*0300*/  MOV R5, UR5 ;  /* 0x0000000500057c02 */ /* 0x000fe20008000f00 */
[----:B------:R-:W-:-:S04]  /*0310*/  IMAD.U32 R4, RZ, RZ, UR4 ;  /* 0x00000004ff047e24 */ /* 0x000fc8000f8e00ff */
[----:B------:R-:W-:-:S05]  /*0320*/  IMAD.WIDE R4, R3, 0x4, R4 ;  /* 0x0000000403047825 */ /* 0x000fca00078e0204 */
[----:B------:R-:W2:Y:S04]  /*0330*/  LDG.E R9, desc[UR6][R4.64+-0x20000] ;  /* 0xfe00000604097981 */ /* 0x000ea8000c1e1900 */
[----:B------:R-:W2:Y:S04]  /*0340*/  LDG.E R6, desc[UR6][R4.64+-0x1fffc] ;  /* 0xfe00040604067981 */ /* 0x000ea8000c1e1900 */
[----:B------:R-:W3:Y:S04]  /*0350*/  LDG.E R11, desc[UR6][R4.64] ;  /* 0x00000006040b7981 */ /* 0x000ee8000c1e1900 */
[----:B------:R-:W3:Y:S04]  /*0360*/  LDG.E R8, desc[UR6][R4.64+0x4] ;  /* 0x0000040604087981 */ /* 0x000ee8000c1e1900 */
[----:B------:R-:W4:Y:S04]  /*0370*/  LDG.E R13, desc[UR6][R4.64+0x20000] ;  /* 0x02000006040d7981 */ /* 0x000f28000c1e1900 */
[----:B------:R-:W4:Y:S04]  /*0380*/  LDG.E R10, desc[UR6][R4.64+0x20004] ;  /* 0x02000406040a7981 */ /* 0x000f28000c1e1900 */
[----:B------:R-:W5:Y:S04]  /*0390*/  LDG.E R7, desc[UR6][R4.64+-0x40000] ;  /* 0xfc00000604077981 */ /* 0x000f68000c1e1900 */
[----:B------:R-:W5:Y:S01]  /*03a0*/  LDG.E R2, desc[UR6][R4.64+-0x3fffc] ;  /* 0xfc00040604027981 */ /* 0x000f62000c1e1900 */
[----:B------:R-:W-:Y:S01]  /*03b0*/  VIADD R3, R3, 0x20000 ;  /* 0x0002000003037836 */ /* 0x000fe20000000000 */
[----:B--2---:R-:W-:-:S02]  /*03c0*/  ISETP.GT.AND P1, PT, R9, R6, PT ;  /* 0x000000060900720c */ /* 0x004fc40003f24270 */
[----:B---3--:R-:W-:Y:S02]  /*03d0*/  ISETP.GT.AND P2, PT, R11, R8, PT ;  /* 0x000000080b00720c */ /* 0x008fe40003f44270 */
[----:B----4-:R-:W-:Y:S02]  /*03e0*/  ISETP.GT.AND P3, PT, R13, R10, PT ;  /* 0x0000000a0d00720c */ /* 0x010fe40003f64270 */
[----:B-----5:R-:W-:-:S07]  /*03f0*/  ISETP.GT.AND P0, PT, R7, R2, PT ;  /* 0x000000020700720c */ /* 0x020fce0003f04270 */
[----:B------:R0:W-:Y:S04]  /*0400*/  @P1 STG.E desc[UR6][R4.64+-0x20000], R6 ;  /* 0xfe00000604001986 */ /* 0x0001e8000c101906 */
[----:B------:R0:W-:Y:S04]  /*0410*/  @P1 STG.E desc[UR6][R4.64+-0x1fffc], R9 ;  /* 0xfe00040904001986 */ /* 0x0001e8000c101906 */
[----:B------:R0:W-:Y:S04]  /*0420*/  @P2 STG.E desc[UR6][R4.64], R8 ;  /* 0x0000000804002986 */ /* 0x0001e8000c101906 */
[----:B------:R0:W-:Y:S04]  /*0430*/  @P2 STG.E desc[UR6][R4.64+0x4], R11 ;  /* 0x0000040b04002986 */ /* 0x0001e8000c101906 */
[----:B------:R0:W-:Y:S04]  /*0440*/  @P3 STG.E desc[UR6][R4.64+0x20000], R10 ;  /* 0x0200000a04003986 */ /* 0x0001e8000c101906 */
[----:B------:R0:W-:Y:S04]  /*0450*/  @P3 STG.E desc[UR6][R4.64+0x20004], R13 ;  /* 0x0200040d04003986 */ /* 0x0001e8000c101906 */
[----:B------:R0:W-:Y:S04]  /*0460*/  @P0 STG.E desc[UR6][R4.64+-0x40000], R2 ;  /* 0xfc00000204000986 */ /* 0x0001e8000c101906 */
[----:B------:R0:W-:Y:S01]  /*0470*/  @P0 STG.E desc[UR6][R4.64+-0x3fffc], R7 ;  /* 0xfc00040704000986 */ /* 0x0001e2000c101906 */
[----:B------:R-:W-:-:S13]  /*0480*/  ISETP.GE.AND P0, PT, R3, R0, PT ;  /* 0x000000000300720c */ /* 0x000fda0003f06270 */
[----:B0-----:R-:W-:Y:S05]  /*0490*/  @!P0 BRA `(.L_x_3) ;  /* 0xfffffffc00988947 */ /* 0x001fea000383ffff */
[----:B------:R-:W-:Y:S05]  /*04a0*/  EXIT ;  /* 0x000000000000794d */ /* 0x000fea0003800000 */
.L_x_4:
[----:B------:R-:W-:-:S00]  /*04b0*/  BRA `(.L_x_4) ;  /* 0xfffffffc00fc7947 */ /* 0x000fc0000383ffff */
[----:B------:R-:W-:-:S00]  /*04c0*/  NOP ;  /* 0x0000000000007918 */ /* 0x000fc00000000000 */
        /* <DEDUP_REMOVED lines=11> */
.L_x_5:


//--------------------- .nv.shared.reserved.0     --------------------------
	.section	.nv.shared.reserved.0,"aw",@nobits
	.weak		__nv_reservedSMEM_offset_0_alias
	.size		__nv_reservedSMEM_offset_0_alias, 0, 64
	.other		__nv_reservedSMEM_offset_0_alias,@"STO_CUDA_RESERVED_SHARED STV_DEFAULT"
__nv_reservedSMEM_offset_0_alias:
	.zero		0
	.zero		64


//--------------------- .nv.constant0._Z20vector_odd_even_sortPiii --------------------------
	.section	.nv.constant0._Z20vector_odd_even_sortPiii,"a",@progbits
	.sectionflags	@""
	.align	4
.nv.constant0._Z20vector_odd_even_sortPiii:
	.zero		912


//--------------------- SYMBOLS --------------------------

	.type		.nv.reservedSmem.offset0,@object
	.size		.nv.reservedSmem.offset0,0x4
